//
// Generated by NVIDIA NVVM Compiler
//
// Compiler Build ID: CL-36424714
// Cuda compilation tools, release 13.0, V13.0.88
// Based on NVVM 20.0.0
//

.version 9.0
.target sm_100
.address_size 64

	// .globl	_Z17markAsPrimeKernelxPx

.visible .entry _Z17markAsPrimeKernelxPx(
	.param .u64 _Z17markAsPrimeKernelxPx_param_0,
	.param .u64 .ptr .align 1 _Z17markAsPrimeKernelxPx_param_1
)
{
	.reg .pred 	%p<5>;
	.reg .b32 	%r<10>;
	.reg .b64 	%rd<17>;

	ld.param.u64 	%rd5, [_Z17markAsPrimeKernelxPx_param_0];
	ld.param.u64 	%rd6, [_Z17markAsPrimeKernelxPx_param_1];
	mov.u32 	%r1, %ctaid.x;
	mov.u32 	%r2, %ntid.x;
	mov.u32 	%r3, %tid.x;
	mad.lo.s32 	%r4, %r1, %r2, %r3;
	cvt.u64.u32 	%rd1, %r4;
	and.b64  	%rd7, %rd5, -4294967296;
	setp.ne.s64 	%p1, %rd7, 0;
	@%p1 bra 	$L__BB0_2;
	cvt.u32.u64 	%r5, %rd5;
	cvt.u32.u64 	%r6, %rd1;
	rem.u32 	%r7, %r6, %r5;
	cvt.u64.u32 	%rd16, %r7;
	bra.uni 	$L__BB0_3;
$L__BB0_2:
	rem.s64 	%rd16, %rd1, %rd5;
$L__BB0_3:
	setp.ge.s64 	%p2, %rd5, %rd1;
	setp.ne.s64 	%p3, %rd16, 0;
	or.pred  	%p4, %p2, %p3;
	@%p4 bra 	$L__BB0_5;
	cvta.to.global.u64 	%rd8, %rd6;
	shr.u64 	%rd9, %rd1, 3;
	and.b64  	%rd10, %rd9, 536870904;
	add.s64 	%rd11, %rd8, %rd10;
	ld.global.u64 	%rd12, [%rd11];
	cvt.u32.u64 	%r8, %rd1;
	and.b32  	%r9, %r8, 63;
	mov.b64 	%rd13, 1;
	shl.b64 	%rd14, %rd13, %r9;
	or.b64  	%rd15, %rd12, %rd14;
	st.global.u64 	[%rd11], %rd15;
$L__BB0_5:
	ret;

}


// ===== COMPILED SASS (sm_100) =====

	.target	sm_100

	.elftype	@"ET_EXEC"


//--------------------- .note.nv.tkinfo           --------------------------
	.section	.note.nv.tkinfo,"",@"SHT_NOTE"
	.sectionflags	@"SHF_NOTE_NV_TKINFO"
	.tkinfo
        /*0018*/ 	.word	0x00000002
        /*0030*/ 	.string	""
        /*0030*/ 	.string	"ptxas"
        /*0030*/ 	.string	"Cuda compilation tools, release 13.0, V13.0.88"
        /*0030*/ 	.string	"Build cuda_13.0.r13.0/compiler.36424714_0"
        /*0030*/ 	.string	"-arch sm_100 -m 64 "



//--------------------- .note.nv.cuinfo           --------------------------
	.section	.note.nv.cuinfo,"",@"SHT_NOTE"
	.sectionflags	@"SHF_NOTE_NV_CUINFO"
        /*0018*/ 	.short	0x0002
        /*001a*/ 	.short	0x0064
        /*001c*/ 	.short	0x0082
	.zero		2


//--------------------- .nv.info                  --------------------------
	.section	.nv.info,"",@"SHT_CUDA_INFO"
	.align	4


	//----- nvinfo : EIATTR_REGCOUNT
	.align		4
        /*0000*/ 	.byte	0x04, 0x2f
        /*0002*/ 	.short	(.L_1 - .L_0)
	.align		4
.L_0:
        /*0004*/ 	.word	index@(_Z17markAsPrimeKernelxPx)
        /*0008*/ 	.word	0x00000010


	//----- nvinfo : EIATTR_FRAME_SIZE
	.align		4
.L_1:
        /*000c*/ 	.byte	0x04, 0x11
        /*000e*/ 	.short	(.L_3 - .L_2)
	.align		4
.L_2:
        /*0010*/ 	.word	index@($__internal_0_$__cuda_sm20_rem_s64)
        /*0014*/ 	.word	0x00000000


	//----- nvinfo : EIATTR_FRAME_SIZE
	.align		4
.L_3:
        /*0018*/ 	.byte	0x04, 0x11
        /*001a*/ 	.short	(.L_5 - .L_4)
	.align		4
.L_4:
        /*001c*/ 	.word	index@(_Z17markAsPrimeKernelxPx)
        /*0020*/ 	.word	0x00000000


	//----- nvinfo : EIATTR_MIN_STACK_SIZE
	.align		4
.L_5:
        /*0024*/ 	.byte	0x04, 0x12
        /*0026*/ 	.short	(.L_7 - .L_6)
	.align		4
.L_6:
        /*0028*/ 	.word	index@(_Z17markAsPrimeKernelxPx)
        /*002c*/ 	.word	0x00000000
.L_7:


//--------------------- .nv.compat                --------------------------
	.section	.nv.compat,"",@"SHT_CUDA_COMPAT_INFO"
	.align	4
        /*0000*/ 	.byte	0x02, 0x09, 0x00, 0x00, 0x02, 0x02, 0x01, 0x00, 0x02, 0x05, 0x05, 0x00, 0x03, 0x07, 0x01, 0x01
        /*0010*/ 	.byte	0x02, 0x03, 0x00, 0x00, 0x02, 0x06, 0x01, 0x00, 0x04, 0x0b, 0x08, 0x00, 0x09, 0x00, 0x00, 0x00
        /*0020*/ 	.byte	0x00, 0x00, 0x00, 0x00


//--------------------- .nv.info._Z17markAsPrimeKernelxPx --------------------------
	.section	.nv.info._Z17markAsPrimeKernelxPx,"",@"SHT_CUDA_INFO"
	.sectionflags	@""
	.align	4


	//----- nvinfo : EIATTR_CUDA_API_VERSION
	.align		4
        /*0000*/ 	.byte	0x04, 0x37
        /*0002*/ 	.short	(.L_9 - .L_8)
.L_8:
        /*0004*/ 	.word	0x00000082


	//----- nvinfo : EIATTR_KPARAM_INFO
	.align		4
.L_9:
        /*0008*/ 	.byte	0x04, 0x17
        /*000a*/ 	.short	(.L_11 - .L_10)
.L_10:
        /*000c*/ 	.word	0x00000000
        /*0010*/ 	.short	0x0001
        /*0012*/ 	.short	0x0008
        /*0014*/ 	.byte	0x00, 0xf5, 0x21, 0x00


	//----- nvinfo : EIATTR_KPARAM_INFO
	.align		4
.L_11:
        /*0018*/ 	.byte	0x04, 0x17
        /*001a*/ 	.short	(.L_13 - .L_12)
.L_12:
        /*001c*/ 	.word	0x00000000
        /*0020*/ 	.short	0x0000
        /*0022*/ 	.short	0x0000
        /*0024*/ 	.byte	0x00, 0xf0, 0x21, 0x00


	//----- nvinfo : EIATTR_SPARSE_MMA_MASK
	.align		4
.L_13:
        /*0028*/ 	.byte	0x03, 0x50
        /*002a*/ 	.short	0x0000


	//----- nvinfo : EIATTR_MAXREG_COUNT
	.align		4
        /*002c*/ 	.byte	0x03, 0x1b
        /*002e*/ 	.short	0x00ff


	//----- nvinfo : EIATTR_MERCURY_ISA_VERSION
	.align		4
        /*0030*/ 	.byte	0x03, 0x5f
        /*0032*/ 	.short	0x0101


	//----- nvinfo : EIATTR_VRC_CTA_INIT_COUNT
	.align		4
        /*0034*/ 	.byte	0x02, 0x4a
	.zero		1
	.zero		1


	//----- nvinfo : EIATTR_EXIT_INSTR_OFFSETS
	.align		4
        /*0038*/ 	.byte	0x04, 0x1c
        /*003a*/ 	.short	(.L_15 - .L_14)


	//   ....[0]....
.L_14:
        /*003c*/ 	.word	0x00000240


	//   ....[1]....
        /*0040*/ 	.word	0x00000330


	//----- nvinfo : EIATTR_CRS_STACK_SIZE
	.align		4
.L_15:
        /*0044*/ 	.byte	0x04, 0x1e
        /*0046*/ 	.short	(.L_17 - .L_16)
.L_16:
        /*0048*/ 	.word	0x00000000


	//----- nvinfo : EIATTR_CBANK_PARAM_SIZE
	.align		4
.L_17:
        /*004c*/ 	.byte	0x03, 0x19
        /*004e*/ 	.short	0x0010


	//----- nvinfo : EIATTR_PARAM_CBANK
	.align		4
        /*0050*/ 	.byte	0x04, 0x0a
        /*0052*/ 	.short	(.L_19 - .L_18)
	.align		4
.L_18:
        /*0054*/ 	.word	index@(.nv.constant0._Z17markAsPrimeKernelxPx)
        /*0058*/ 	.short	0x0380
        /*005a*/ 	.short	0x0010


	//----- nvinfo : EIATTR_SW_WAR
	.align		4
.L_19:
        /*005c*/ 	.byte	0x04, 0x36
        /*005e*/ 	.short	(.L_21 - .L_20)
.L_20:
        /*0060*/ 	.word	0x00000008
.L_21:


//--------------------- .nv.callgraph             --------------------------
	.section	.nv.callgraph,"",@"SHT_CUDA_CALLGRAPH"
	.align	4
	.sectionentsize	8
	.align		4
        /*0000*/ 	.word	0x00000000
	.align		4
        /*0004*/ 	.word	0xffffffff
	.align		4
        /*0008*/ 	.word	0x00000000
	.align		4
        /*000c*/ 	.word	0xfffffffe
	.align		4
        /*0010*/ 	.word	0x00000000
	.align		4
        /*0014*/ 	.word	0xfffffffd
	.align		4
        /*0018*/ 	.word	0x00000000
	.align		4
        /*001c*/ 	.word	0xfffffffc


//--------------------- .text._Z17markAsPrimeKernelxPx --------------------------
	.section	.text._Z17markAsPrimeKernelxPx,"ax",@progbits
	.align	128
        .global         _Z17markAsPrimeKernelxPx
        .type           _Z17markAsPrimeKernelxPx,@function
        .size           _Z17markAsPrimeKernelxPx,(.L_x_3 - _Z17markAsPrimeKernelxPx)
        .other          _Z17markAsPrimeKernelxPx,@"STO_CUDA_ENTRY STV_DEFAULT"
_Z17markAsPrimeKernelxPx:
.text._Z17markAsPrimeKernelxPx:
[----:B------:R-:W-:Y:S01]  /*0000*/  LDC R1, c[0x0][0x37c] ;  /* 0x0000df00ff017b82 */ /* 0x000fe20000000800 */
[----:B------:R-:W0:Y:S01]  /*0010*/  S2R R3, SR_TID.X ;  /* 0x0000000000037919 */ /* 0x000e220000002100 */
[----:B------:R-:W1:Y:S06]  /*0020*/  LDCU UR5, c[0x0][0x384] ;  /* 0x00007080ff0577ac */ /* 0x000e6c0008000800 */
[----:B------:R-:W0:Y:S08]  /*0030*/  S2UR UR4, SR_CTAID.X ;  /* 0x00000000000479c3 */ /* 0x000e300000002500 */
[----:B------:R-:W0:Y:S01]  /*0040*/  LDC R0, c[0x0][0x360] ;  /* 0x0000d800ff007b82 */ /* 0x000e220000000800 */
[----:B-1----:R-:W-:Y:S01]  /*0050*/  UISETP.NE.U32.AND UP0, UPT, UR5, URZ, UPT ;  /* 0x000000ff0500728c */ /* 0x002fe2000bf05070 */
[----:B0-----:R-:W-:-:S08]  /*0060*/  IMAD R0, R0, UR4, R3 ;  /* 0x0000000400007c24 */ /* 0x001fd0000f8e0203 */
[----:B------:R-:W-:Y:S05]  /*0070*/  BRA.U UP0, `(.L_x_0) ;  /* 0x0000000100547547 */ /* 0x000fea000b800000 */
[----:B------:R-:W0:Y:S02]  /*0080*/  LDCU UR4, c[0x0][0x380] ;  /* 0x00007000ff0477ac */ /* 0x000e240008000800 */
[----:B0-----:R-:W0:Y:S01]  /*0090*/  I2F.U32.RP R4, UR4 ;  /* 0x0000000400047d06 */ /* 0x001e220008209000 */
[----:B------:R-:W-:-:S07]  /*00a0*/  ISETP.NE.U32.AND P1, PT, RZ, UR4, PT ;  /* 0x00000004ff007c0c */ /* 0x000fce000bf25070 */
[----:B0-----:R-:W0:Y:S02]  /*00b0*/  MUFU.RCP R4, R4 ;  /* 0x0000000400047308 */ /* 0x001e240000001000 */
[----:B0-----:R-:W-:-:S06]  /*00c0*/  VIADD R2, R4, 0xffffffe ;  /* 0x0ffffffe04027836 */ /* 0x001fcc0000000000 */
[----:B------:R0:W1:Y:S02]  /*00d0*/  F2I.FTZ.U32.TRUNC.NTZ R3, R2 ;  /* 0x0000000200037305 */ /* 0x000064000021f000 */
[----:B0-----:R-:W-:Y:S02]  /*00e0*/  IMAD.MOV.U32 R2, RZ, RZ, RZ ;  /* 0x000000ffff027224 */ /* 0x001fe400078e00ff */
[----:B-1----:R-:W-:-:S04]  /*00f0*/  IMAD.MOV R5, RZ, RZ, -R3 ;  /* 0x000000ffff057224 */ /* 0x002fc800078e0a03 */
[----:B------:R-:W-:-:S04]  /*0100*/  IMAD R5, R5, UR4, RZ ;  /* 0x0000000405057c24 */ /* 0x000fc8000f8e02ff */
[----:B------:R-:W-:-:S06]  /*0110*/  IMAD.HI.U32 R3, R3, R5, R2 ;  /* 0x0000000503037227 */ /* 0x000fcc00078e0002 */
[----:B------:R-:W-:-:S04]  /*0120*/  IMAD.HI.U32 R3, R3, R0, RZ ;  /* 0x0000000003037227 */ /* 0x000fc800078e00ff */
[----:B------:R-:W-:-:S04]  /*0130*/  IMAD.MOV R3, RZ, RZ, -R3 ;  /* 0x000000ffff037224 */ /* 0x000fc800078e0a03 */
[----:B------:R-:W-:-:S05]  /*0140*/  IMAD R3, R3, UR4, R0 ;  /* 0x0000000403037c24 */ /* 0x000fca000f8e0200 */
[----:B------:R-:W-:-:S13]  /*0150*/  ISETP.GE.U32.AND P0, PT, R3, UR4, PT ;  /* 0x0000000403007c0c */ /* 0x000fda000bf06070 */
[----:B------:R-:W-:-:S05]  /*0160*/  @P0 VIADD R3, R3, -UR4 ;  /* 0x8000000403030c36 */ /* 0x000fca0008000000 */
[----:B------:R-:W-:-:S13]  /*0170*/  ISETP.GE.U32.AND P0, PT, R3, UR4, PT ;  /* 0x0000000403007c0c */ /* 0x000fda000bf06070 */
[----:B------:R-:W-:Y:S01]  /*0180*/  @P0 VIADD R3, R3, -UR4 ;  /* 0x8000000403030c36 */ /* 0x000fe20008000000 */
[----:B------:R-:W-:-:S04]  /*0190*/  @!P1 LOP3.LUT R3, RZ, UR4, RZ, 0x33, !PT ;  /* 0x00000004ff039c12 */ /* 0x000fc8000f8e33ff */
[----:B------:R-:W-:-:S04]  /*01a0*/  ISETP.NE.U32.AND P0, PT, R3, RZ, PT ;  /* 0x000000ff0300720c */ /* 0x000fc80003f05070 */
[----:B------:R-:W-:Y:S01]  /*01b0*/  ISETP.NE.AND.EX P0, PT, RZ, RZ, PT, P0 ;  /* 0x000000ffff00720c */ /* 0x000fe20003f05300 */
[----:B------:R-:W-:-:S12]  /*01c0*/  BRA `(.L_x_1) ;  /* 0x0000000000107947 */ /* 0x000fd80003800000 */
.L_x_0:
[----:B------:R-:W-:-:S07]  /*01d0*/  MOV R2, 0x1f0 ;  /* 0x000001f000027802 */ /* 0x000fce0000000f00 */
[----:B------:R-:W-:Y:S05]  /*01e0*/  CALL.REL.NOINC `($__internal_0_$__cuda_sm20_rem_s64) ;  /* 0x0000000000547944 */ /* 0x000fea0003c00000 */
[----:B------:R-:W-:-:S04]  /*01f0*/  ISETP.NE.U32.AND P0, PT, R4, RZ, PT ;  /* 0x000000ff0400720c */ /* 0x000fc80003f05070 */
[----:B------:R-:W-:-:S13]  /*0200*/  ISETP.NE.AND.EX P0, PT, R5, RZ, PT, P0 ;  /* 0x000000ff0500720c */ /* 0x000fda0003f05300 */
.L_x_1:
[----:B------:R-:W0:Y:S02]  /*0210*/  LDCU.64 UR4, c[0x0][0x380] ;  /* 0x00007000ff0477ac */ /* 0x000e240008000a00 */
[----:B0-----:R-:W-:-:S04]  /*0220*/  ISETP.LE.U32.AND P1, PT, R0, UR4, PT ;  /* 0x0000000400007c0c */ /* 0x001fc8000bf23070 */
[----:B------:R-:W-:-:S13]  /*0230*/  ISETP.LE.OR.EX P0, PT, RZ, UR5, P0, P1 ;  /* 0x00000005ff007c0c */ /* 0x000fda0008703710 */
[----:B------:R-:W-:Y:S05]  /*0240*/  @P0 EXIT ;  /* 0x000000000000094d */ /* 0x000fea0003800000 */
[----:B------:R-:W0:Y:S01]  /*0250*/  LDCU.64 UR6, c[0x0][0x388] ;  /* 0x00007100ff0677ac */ /* 0x000e220008000a00 */
[----:B------:R-:W-:Y:S01]  /*0260*/  SHF.R.U64 R2, R0, 0x3, RZ ;  /* 0x0000000300027819 */ /* 0x000fe200000012ff */
[----:B------:R-:W1:Y:S03]  /*0270*/  LDCU.64 UR4, c[0x0][0x358] ;  /* 0x00006b00ff0477ac */ /* 0x000e660008000a00 */
[----:B------:R-:W-:-:S04]  /*0280*/  LOP3.LUT R2, R2, 0x1ffffff8, RZ, 0xc0, !PT ;  /* 0x1ffffff802027812 */ /* 0x000fc800078ec0ff */
[----:B0-----:R-:W-:-:S04]  /*0290*/  IADD3 R2, P0, PT, R2, UR6, RZ ;  /* 0x0000000602027c10 */ /* 0x001fc8000ff1e0ff */
[----:B------:R-:W-:-:S05]  /*02a0*/  IADD3.X R3, PT, PT, RZ, UR7, RZ, P0, !PT ;  /* 0x00000007ff037c10 */ /* 0x000fca00087fe4ff */
[----:B-1----:R-:W2:Y:S01]  /*02b0*/  LDG.E.64 R4, desc[UR4][R2.64] ;  /* 0x0000000402047981 */ /* 0x002ea2000c1e1b00 */
[----:B------:R-:W-:Y:S01]  /*02c0*/  IMAD.MOV.U32 R9, RZ, RZ, 0x1 ;  /* 0x00000001ff097424 */ /* 0x000fe200078e00ff */
[----:B------:R-:W-:-:S04]  /*02d0*/  LOP3.LUT R0, R0, 0x3f, RZ, 0xc0, !PT ;  /* 0x0000003f00007812 */ /* 0x000fc800078ec0ff */
[CC--:B------:R-:W-:Y:S02]  /*02e0*/  SHF.L.U32 R7, R9.reuse, R0.reuse, RZ ;  /* 0x0000000009077219 */ /* 0x0c0fe400000006ff */
[----:B------:R-:W-:Y:S02]  /*02f0*/  SHF.L.U64.HI R9, R9, R0, RZ ;  /* 0x0000000009097219 */ /* 0x000fe400000102ff */
[----:B--2---:R-:W-:Y:S02]  /*0300*/  LOP3.LUT R4, R4, R7, RZ, 0xfc, !PT ;  /* 0x0000000704047212 */ /* 0x004fe400078efcff */
[----:B------:R-:W-:-:S05]  /*0310*/  LOP3.LUT R5, R5, R9, RZ, 0xfc, !PT ;  /* 0x0000000905057212 */ /* 0x000fca00078efcff */
[----:B------:R-:W-:Y:S01]  /*0320*/  STG.E.64 desc[UR4][R2.64], R4 ;  /* 0x0000000402007986 */ /* 0x000fe2000c101b04 */
[----:B------:R-:W-:Y:S05]  /*0330*/  EXIT ;  /* 0x000000000000794d */ /* 0x000fea0003800000 */
        .weak           $__internal_0_$__cuda_sm20_rem_s64
        .type           $__internal_0_$__cuda_sm20_rem_s64,@function
        .size           $__internal_0_$__cuda_sm20_rem_s64,(.L_x_3 - $__internal_0_$__cuda_sm20_rem_s64)
$__internal_0_$__cuda_sm20_rem_s64:
[----:B------:R-:W0:Y:S02]  /*0340*/  LDCU.64 UR6, c[0x0][0x380] ;  /* 0x00007000ff0677ac */ /* 0x000e240008000a00 */
[----:B0-----:R-:W-:Y:S02]  /*0350*/  UIADD3 UR4, UP1, UPT, URZ, -UR6, URZ ;  /* 0x80000006ff047290 */ /* 0x001fe4000ff3e0ff */
[----:B------:R-:W-:Y:S02]  /*0360*/  UISETP.GE.AND UP0, UPT, UR7, URZ, UPT ;  /* 0x000000ff0700728c */ /* 0x000fe4000bf06270 */
[----:B------:R-:W-:Y:S02]  /*0370*/  UIADD3.X UR5, UPT, UPT, URZ, ~UR7, URZ, UP1, !UPT ;  /* 0x80000007ff057290 */ /* 0x000fe40008ffe4ff */
[----:B------:R-:W-:Y:S02]  /*0380*/  USEL UR4, UR4, UR6, !UP0 ;  /* 0x0000000604047287 */ /* 0x000fe4000c000000 */
[----:B------:R-:W-:-:S09]  /*0390*/  USEL UR5, UR5, UR7, !UP0 ;  /* 0x0000000705057287 */ /* 0x000fd2000c000000 */
[----:B------:R-:W0:Y:S08]  /*03a0*/  I2F.U64.RP R3, UR4 ;  /* 0x0000000400037d12 */ /* 0x000e300008309000 */
[----:B0-----:R-:W0:Y:S02]  /*03b0*/  MUFU.RCP R3, R3 ;  /* 0x0000000300037308 */ /* 0x001e240000001000 */
[----:B0-----:R-:W-:-:S06]  /*03c0*/  VIADD R4, R3, 0x1ffffffe ;  /* 0x1ffffffe03047836 */ /* 0x001fcc0000000000 */
[----:B------:R-:W0:Y:S02]  /*03d0*/  F2I.U64.TRUNC R4, R4 ;  /* 0x0000000400047311 */ /* 0x000e24000020d800 */
[----:B0-----:R-:W-:-:S04]  /*03e0*/  IMAD.WIDE.U32 R6, R4, UR4, RZ ;  /* 0x0000000404067c25 */ /* 0x001fc8000f8e00ff */
[----:B------:R-:W-:Y:S01]  /*03f0*/  IMAD R7, R4, UR5, R7 ;  /* 0x0000000504077c24 */ /* 0x000fe2000f8e0207 */
[----:B------:R-:W-:-:S03]  /*0400*/  IADD3 R9, P0, PT, RZ, -R6, RZ ;  /* 0x80000006ff097210 */ /* 0x000fc60007f1e0ff */
[----:B------:R-:W-:Y:S02]  /*0410*/  IMAD R7, R5, UR4, R7 ;  /* 0x0000000405077c24 */ /* 0x000fe4000f8e0207 */
[----:B------:R-:W-:-:S04]  /*0420*/  IMAD.HI.U32 R6, R4, R9, RZ ;  /* 0x0000000904067227 */ /* 0x000fc800078e00ff */
[----:B------:R-:W-:Y:S02]  /*0430*/  IMAD.X R11, RZ, RZ, ~R7, P0 ;  /* 0x000000ffff0b7224 */ /* 0x000fe400000e0e07 */
[----:B------:R-:W-:Y:S02]  /*0440*/  IMAD.MOV.U32 R7, RZ, RZ, R4 ;  /* 0x000000ffff077224 */ /* 0x000fe400078e0004 */
[-C--:B------:R-:W-:Y:S02]  /*0450*/  IMAD R13, R5, R11.reuse, RZ ;  /* 0x0000000b050d7224 */ /* 0x080fe400078e02ff */
[----:B------:R-:W-:-:S04]  /*0460*/  IMAD.WIDE.U32 R6, P0, R4, R11, R6 ;  /* 0x0000000b04067225 */ /* 0x000fc80007800006 */
[----:B------:R-:W-:-:S04]  /*0470*/  IMAD.HI.U32 R3, R5, R11, RZ ;  /* 0x0000000b05037227 */ /* 0x000fc800078e00ff */
[----:B------:R-:W-:Y:S01]  /*0480*/  IMAD.HI.U32 R6, P1, R5, R9, R6 ;  /* 0x0000000905067227 */ /* 0x000fe20007820006 */
[----:B------:R-:W-:-:S04]  /*0490*/  IADD3.X R3, PT, PT, R3, R5, RZ, P0, !PT ;  /* 0x0000000503037210 */ /* 0x000fc800007fe4ff */
[----:B------:R-:W-:-:S04]  /*04a0*/  IADD3 R7, P2, PT, R13, R6, RZ ;  /* 0x000000060d077210 */ /* 0x000fc80007f5e0ff */
[----:B------:R-:W-:Y:S01]  /*04b0*/  IADD3.X R3, PT, PT, RZ, RZ, R3, P2, P1 ;  /* 0x000000ffff037210 */ /* 0x000fe200017e2403 */
[----:B------:R-:W-:-:S04]  /*04c0*/  IMAD.WIDE.U32 R4, R7, UR4, RZ ;  /* 0x0000000407047c25 */ /* 0x000fc8000f8e00ff */
[----:B------:R-:W-:Y:S01]  /*04d0*/  IMAD R6, R7, UR5, R5 ;  /* 0x0000000507067c24 */ /* 0x000fe2000f8e0205 */
[----:B------:R-:W-:-:S03]  /*04e0*/  IADD3 R5, P0, PT, RZ, -R4, RZ ;  /* 0x80000004ff057210 */ /* 0x000fc60007f1e0ff */
[----:B------:R-:W-:Y:S02]  /*04f0*/  IMAD R4, R3, UR4, R6 ;  /* 0x0000000403047c24 */ /* 0x000fe4000f8e0206 */
[----:B------:R-:W-:-:S04]  /*0500*/  IMAD.HI.U32 R6, R7, R5, RZ ;  /* 0x0000000507067227 */ /* 0x000fc800078e00ff */
[----:B------:R-:W-:-:S04]  /*0510*/  IMAD.X R4, RZ, RZ, ~R4, P0 ;  /* 0x000000ffff047224 */ /* 0x000fc800000e0e04 */
[----:B------:R-:W-:-:S04]  /*0520*/  IMAD.WIDE.U32 R6, P0, R7, R4, R6 ;  /* 0x0000000407067225 */ /* 0x000fc80007800006 */
[C---:B------:R-:W-:Y:S02]  /*0530*/  IMAD R8, R3.reuse, R4, RZ ;  /* 0x0000000403087224 */ /* 0x040fe400078e02ff */
[----:B------:R-:W-:-:S04]  /*0540*/  IMAD.HI.U32 R7, P1, R3, R5, R6 ;  /* 0x0000000503077227 */ /* 0x000fc80007820006 */
[----:B------:R-:W-:Y:S01]  /*0550*/  IMAD.HI.U32 R6, R3, R4, RZ ;  /* 0x0000000403067227 */ /* 0x000fe200078e00ff */
[----:B------:R-:W-:-:S03]  /*0560*/  IADD3 R7, P2, PT, R8, R7, RZ ;  /* 0x0000000708077210 */ /* 0x000fc60007f5e0ff */
[----:B------:R-:W-:Y:S02]  /*0570*/  IMAD.X R3, R6, 0x1, R3, P0 ;  /* 0x0000000106037824 */ /* 0x000fe400000e0603 */
[----:B------:R-:W-:-:S03]  /*0580*/  IMAD.HI.U32 R4, R7, R0, RZ ;  /* 0x0000000007047227 */ /* 0x000fc600078e00ff */
[----:B------:R-:W-:Y:S01]  /*0590*/  IADD3.X R3, PT, PT, RZ, RZ, R3, P2, P1 ;  /* 0x000000ffff037210 */ /* 0x000fe200017e2403 */
[----:B------:R-:W-:Y:S02]  /*05a0*/  IMAD.MOV.U32 R5, RZ, RZ, RZ ;  /* 0x000000ffff057224 */ /* 0x000fe400078e00ff */
[----:B------:R-:W-:-:S04]  /*05b0*/  IMAD.WIDE.U32 R4, RZ, R7, R4 ;  /* 0x00000007ff047225 */ /* 0x000fc800078e0004 */
[----:B------:R-:W-:-:S05]  /*05c0*/  IMAD.HI.U32 R3, P0, R3, R0, R4 ;  /* 0x0000000003037227 */ /* 0x000fca0007800004 */
[----:B------:R-:W-:Y:S01]  /*05d0*/  IADD3 R7, P1, PT, RZ, R3, RZ ;  /* 0x00000003ff077210 */ /* 0x000fe20007f3e0ff */
[----:B------:R-:W-:-:S04]  /*05e0*/  IMAD.X R3, RZ, RZ, RZ, P0 ;  /* 0x000000ffff037224 */ /* 0x000fc800000e06ff */
[----:B------:R-:W-:Y:S01]  /*05f0*/  IMAD.WIDE.U32 R4, R7, UR4, RZ ;  /* 0x0000000407047c25 */ /* 0x000fe2000f8e00ff */
[----:B------:R-:W-:-:S03]  /*0600*/  IADD3.X R3, PT, PT, RZ, R3, RZ, P1, !PT ;  /* 0x00000003ff037210 */ /* 0x000fc60000ffe4ff */
[----:B------:R-:W-:Y:S01]  /*0610*/  IMAD R6, R7, UR5, R5 ;  /* 0x0000000507067c24 */ /* 0x000fe2000f8e0205 */
[----:B------:R-:W-:-:S03]  /*0620*/  IADD3 R4, P1, PT, -R4, R0, RZ ;  /* 0x0000000004047210 */ /* 0x000fc60007f3e1ff */
[----:B------:R-:W-:Y:S01]  /*0630*/  IMAD R3, R3, UR4, R6 ;  /* 0x0000000403037c24 */ /* 0x000fe2000f8e0206 */
[----:B------:R-:W-:-:S03]  /*0640*/  ISETP.GE.U32.AND P0, PT, R4, UR4, PT ;  /* 0x0000000404007c0c */ /* 0x000fc6000bf06070 */
[----:B------:R-:W-:Y:S01]  /*0650*/  IMAD.X R5, RZ, RZ, ~R3, P1 ;  /* 0x000000ffff057224 */ /* 0x000fe200008e0e03 */
[----:B------:R-:W-:-:S04]  /*0660*/  IADD3 R3, P1, PT, R4, -UR4, RZ ;  /* 0x8000000404037c10 */ /* 0x000fc8000ff3e0ff */
[C---:B------:R-:W-:Y:S02]  /*0670*/  ISETP.GE.U32.AND.EX P0, PT, R5.reuse, UR5, PT, P0 ;  /* 0x0000000505007c0c */ /* 0x040fe4000bf06100 */
[----:B------:R-:W-:Y:S02]  /*0680*/  IADD3.X R6, PT, PT, R5, ~UR5, RZ, P1, !PT ;  /* 0x8000000505067c10 */ /* 0x000fe40008ffe4ff */
[----:B------:R-:W-:Y:S02]  /*0690*/  SEL R3, R3, R4, P0 ;  /* 0x0000000403037207 */ /* 0x000fe40000000000 */
[----:B------:R-:W-:Y:S02]  /*06a0*/  SEL R6, R6, R5, P0 ;  /* 0x0000000506067207 */ /* 0x000fe40000000000 */
[C---:B------:R-:W-:Y:S02]  /*06b0*/  ISETP.GE.U32.AND P0, PT, R3.reuse, UR4, PT ;  /* 0x0000000403007c0c */ /* 0x040fe4000bf06070 */
[----:B------:R-:W-:-:S02]  /*06c0*/  IADD3 R4, P2, PT, R3, -UR4, RZ ;  /* 0x8000000403047c10 */ /* 0x000fc4000ff5e0ff */
[C---:B------:R-:W-:Y:S02]  /*06d0*/  ISETP.GE.U32.AND.EX P0, PT, R6.reuse, UR5, PT, P0 ;  /* 0x0000000506007c0c */ /* 0x040fe4000bf06100 */
[----:B------:R-:W-:Y:S02]  /*06e0*/  ISETP.NE.U32.AND P1, PT, RZ, UR6, PT ;  /* 0x00000006ff007c0c */ /* 0x000fe4000bf25070 */
[----:B------:R-:W-:Y:S02]  /*06f0*/  IADD3.X R5, PT, PT, R6, ~UR5, RZ, P2, !PT ;  /* 0x8000000506057c10 */ /* 0x000fe400097fe4ff */
[----:B------:R-:W-:Y:S01]  /*0700*/  SEL R4, R4, R3, P0 ;  /* 0x0000000304047207 */ /* 0x000fe20000000000 */
[----:B------:R-:W-:Y:S01]  /*0710*/  IMAD.MOV.U32 R3, RZ, RZ, 0x0 ;  /* 0x00000000ff037424 */ /* 0x000fe200078e00ff */
[----:B------:R-:W-:Y:S02]  /*0720*/  ISETP.NE.AND.EX P1, PT, RZ, UR7, PT, P1 ;  /* 0x00000007ff007c0c */ /* 0x000fe4000bf25310 */
[----:B------:R-:W-:-:S02]  /*0730*/  SEL R5, R5, R6, P0 ;  /* 0x0000000605057207 */ /* 0x000fc40000000000 */
[----:B------:R-:W-:Y:S02]  /*0740*/  SEL R4, R4, 0xffffffff, P1 ;  /* 0xffffffff04047807 */ /* 0x000fe40000800000 */
[----:B------:R-:W-:Y:S01]  /*0750*/  SEL R5, R5, 0xffffffff, P1 ;  /* 0xffffffff05057807 */ /* 0x000fe20000800000 */
[----:B------:R-:W-:Y:S06]  /*0760*/  RET.REL.NODEC R2 `(_Z17markAsPrimeKernelxPx) ;  /* 0xfffffff802247950 */ /* 0x000fec0003c3ffff */
.L_x_2:
[----:B------:R-:W-:-:S00]  /*0770*/  BRA `(.L_x_2) ;  /* 0xfffffffc00fc7947 */ /* 0x000fc0000383ffff */
[----:B------:R-:W-:-:S00]  /*0780*/  NOP ;  /* 0x0000000000007918 */ /* 0x000fc00000000000 */
[----:B------:R-:W-:-:S00]  /*0790*/  NOP ;  /* 0x0000000000007918 */ /* 0x000fc00000000000 */
[----:B------:R-:W-:-:S00]  /*07a0*/  NOP ;  /* 0x0000000000007918 */ /* 0x000fc00000000000 */
[----:B------:R-:W-:-:S00]  /*07b0*/  NOP ;  /* 0x0000000000007918 */ /* 0x000fc00000000000 */
[----:B------:R-:W-:-:S00]  /*07c0*/  NOP ;  /* 0x0000000000007918 */ /* 0x000fc00000000000 */
[----:B------:R-:W-:-:S00]  /*07d0*/  NOP ;  /* 0x0000000000007918 */ /* 0x000fc00000000000 */
[----:B------:R-:W-:-:S00]  /*07e0*/  NOP ;  /* 0x0000000000007918 */ /* 0x000fc00000000000 */
[----:B------:R-:W-:-:S00]  /*07f0*/  NOP ;  /* 0x0000000000007918 */ /* 0x000fc00000000000 */
.L_x_3:


//--------------------- .nv.shared.reserved.0     --------------------------
	.section	.nv.shared.reserved.0,"aw",@nobits
	.weak		__nv_reservedSMEM_offset_0_alias
	.size		__nv_reservedSMEM_offset_0_alias, 0, 64
	.other		__nv_reservedSMEM_offset_0_alias,@"STO_CUDA_RESERVED_SHARED STV_DEFAULT"
__nv_reservedSMEM_offset_0_alias:
	.zero		0
	.zero		64


//--------------------- .nv.constant0._Z17markAsPrimeKernelxPx --------------------------
	.section	.nv.constant0._Z17markAsPrimeKernelxPx,"a",@progbits
	.sectionflags	@""
	.align	4
.nv.constant0._Z17markAsPrimeKernelxPx:
	.zero		912


//--------------------- SYMBOLS --------------------------

	.type		.nv.reservedSmem.offset0,@object
	.size		.nv.reservedSmem.offset0,0x4
